	.headerflags	@"EF_CUDA_TEXMODE_UNIFIED EF_CUDA_64BIT_ADDRESS EF_CUDA_ACCELERATORS EF_CUDA_SM90 EF_CUDA_VIRTUAL_SM(EF_CUDA_SM90)"
	.elftype	@"ET_EXEC"


//--------------------- .nv.info                  --------------------------
	.section	.nv.info,"",@"SHT_CUDA_INFO"
	.align	4


	//----- nvinfo : EIATTR_REGCOUNT
	.align		4
        /*0000*/ 	.byte	0x04, 0x2f
        /*0002*/ 	.short	(.L_1 - .L_0)
	.align		4
.L_0:
        /*0004*/ 	.word	index@(triton_poi_fused_add_convolution_relu_15)
        /*0008*/ 	.word	0x0000001e


	//----- nvinfo : EIATTR_MIN_STACK_SIZE
	.align		4
.L_1:
        /*000c*/ 	.byte	0x04, 0x12
        /*000e*/ 	.short	(.L_3 - .L_2)
	.align		4
.L_2:
        /*0010*/ 	.word	index@(triton_poi_fused_add_convolution_relu_15)
        /*0014*/ 	.word	0x00000000


	//----- nvinfo : EIATTR_FRAME_SIZE
	.align		4
.L_3:
        /*0018*/ 	.byte	0x04, 0x11
        /*001a*/ 	.short	(.L_5 - .L_4)
	.align		4
.L_4:
        /*001c*/ 	.word	index@(triton_poi_fused_add_convolution_relu_15)
        /*0020*/ 	.word	0x00000000


	//----- nvinfo : EIATTR_MIN_STACK_SIZE
	.align		4
.L_5:
        /*0024*/ 	.byte	0x04, 0x12
        /*0026*/ 	.short	(.L_7 - .L_6)
	.align		4
.L_6:
        /*0028*/ 	.word	index@(triton_poi_fused_add_convolution_relu_15)
        /*002c*/ 	.word	0x00000000
.L_7:


//--------------------- .nv.info.triton_poi_fused_add_convolution_relu_15 --------------------------
	.section	.nv.info.triton_poi_fused_add_convolution_relu_15,"",@"SHT_CUDA_INFO"
	.sectionflags	@""
	.align	4


	//----- nvinfo : EIATTR_CUDA_API_VERSION
	.align		4
        /*0000*/ 	.byte	0x04, 0x37
        /*0002*/ 	.short	(.L_9 - .L_8)
.L_8:
        /*0004*/ 	.word	0x0000007c


	//----- nvinfo : EIATTR_KPARAM_INFO
	.align		4
.L_9:
        /*0008*/ 	.byte	0x04, 0x17
        /*000a*/ 	.short	(.L_11 - .L_10)
.L_10:
        /*000c*/ 	.word	0x00000000
        /*0010*/ 	.short	0x0003
        /*0012*/ 	.short	0x0018
        /*0014*/ 	.byte	0x00, 0xf0, 0x11, 0x00


	//----- nvinfo : EIATTR_KPARAM_INFO
	.align		4
.L_11:
        /*0018*/ 	.byte	0x04, 0x17
        /*001a*/ 	.short	(.L_13 - .L_12)
.L_12:
        /*001c*/ 	.word	0x00000000
        /*0020*/ 	.short	0x0002
        /*0022*/ 	.short	0x0010
        /*0024*/ 	.byte	0x00, 0xf4, 0x21, 0x00


	//----- nvinfo : EIATTR_KPARAM_INFO
	.align		4
.L_13:
        /*0028*/ 	.byte	0x04, 0x17
        /*002a*/ 	.short	(.L_15 - .L_14)
.L_14:
        /*002c*/ 	.word	0x00000000
        /*0030*/ 	.short	0x0001
        /*0032*/ 	.short	0x0008
        /*0034*/ 	.byte	0x00, 0xf4, 0x21, 0x00


	//----- nvinfo : EIATTR_KPARAM_INFO
	.align		4
.L_15:
        /*0038*/ 	.byte	0x04, 0x17
        /*003a*/ 	.short	(.L_17 - .L_16)
.L_16:
        /*003c*/ 	.word	0x00000000
        /*0040*/ 	.short	0x0000
        /*0042*/ 	.short	0x0000
        /*0044*/ 	.byte	0x00, 0xf4, 0x21, 0x00


	//----- nvinfo : EIATTR_SPARSE_MMA_MASK
	.align		4
.L_17:
        /*0048*/ 	.byte	0x03, 0x50
        /*004a*/ 	.short	0x0000


	//----- nvinfo : EIATTR_MAXREG_COUNT
	.align		4
        /*004c*/ 	.byte	0x03, 0x1b
        /*004e*/ 	.short	0x00ff


	//----- nvinfo : EIATTR_EXIT_INSTR_OFFSETS
	.align		4
        /*0050*/ 	.byte	0x04, 0x1c
        /*0052*/ 	.short	(.L_19 - .L_18)


	//   ....[0]....
.L_18:
        /*0054*/ 	.word	0x00000420


	//----- nvinfo : EIATTR_REQNTID
	.align		4
.L_19:
        /*0058*/ 	.byte	0x04, 0x10
        /*005a*/ 	.short	(.L_21 - .L_20)
.L_20:
        /*005c*/ 	.word	0x00000080
        /*0060*/ 	.word	0x00000001
        /*0064*/ 	.word	0x00000001


	//----- nvinfo : EIATTR_CBANK_PARAM_SIZE
	.align		4
.L_21:
        /*0068*/ 	.byte	0x03, 0x19
        /*006a*/ 	.short	0x001c


	//----- nvinfo : EIATTR_PARAM_CBANK
	.align		4
        /*006c*/ 	.byte	0x04, 0x0a
        /*006e*/ 	.short	(.L_23 - .L_22)
	.align		4
.L_22:
        /*0070*/ 	.word	index@(.nv.constant0.triton_poi_fused_add_convolution_relu_15)
        /*0074*/ 	.short	0x0210
        /*0076*/ 	.short	0x001c


	//----- nvinfo : EIATTR_SW_WAR
	.align		4
.L_23:
        /*0078*/ 	.byte	0x04, 0x36
        /*007a*/ 	.short	(.L_25 - .L_24)
.L_24:
        /*007c*/ 	.word	0x00000008
.L_25:


//--------------------- .nv.callgraph             --------------------------
	.section	.nv.callgraph,"",@"SHT_CUDA_CALLGRAPH"
	.align	4
	.sectionentsize	8
	.align		4
        /*0000*/ 	.word	0x00000000
	.align		4
        /*0004*/ 	.word	0xffffffff
	.align		4
        /*0008*/ 	.word	0x00000000
	.align		4
        /*000c*/ 	.word	0xfffffffe
	.align		4
        /*0010*/ 	.word	0x00000000
	.align		4
        /*0014*/ 	.word	0xfffffffd
	.align		4
        /*0018*/ 	.word	0x00000000
	.align		4
        /*001c*/ 	.word	0xfffffffc


//--------------------- .text.triton_poi_fused_add_convolution_relu_15 --------------------------
	.section	.text.triton_poi_fused_add_convolution_relu_15,"ax",@progbits
	.align	128
        .global         triton_poi_fused_add_convolution_relu_15
        .type           triton_poi_fused_add_convolution_relu_15,@function
        .size           triton_poi_fused_add_convolution_relu_15,(.L_x_1 - triton_poi_fused_add_convolution_relu_15)
        .other          triton_poi_fused_add_convolution_relu_15,@"STO_CUDA_ENTRY STV_DEFAULT"
triton_poi_fused_add_convolution_relu_15:
.text.triton_poi_fused_add_convolution_relu_15:
[----:B------:R-:W-:Y:S01]  /*0000*/  LDC R1, c[0x0][0x28] ;  /* 0x00000a00ff017b82 */ /* 0x000fe20000000800 */
[----:B------:R-:W1:Y:S07]  /*0010*/  S2R R0, SR_TID.X ;  /* 0x0000000000007919 */ /* 0x000e6e0000002100 */
[----:B------:R-:W2:Y:S01]  /*0020*/  LDC.64 R8, c[0x0][0x218] ;  /* 0x00008600ff087b82 */ /* 0x000ea20000000a00 */
[----:B------:R-:W-:Y:S01]  /*0030*/  ULDC.64 UR4, c[0x0][0x208] ;  /* 0x0000820000047ab9 */ /* 0x000fe20000000a00 */
[----:B------:R-:W3:Y:S06]  /*0040*/  S2R R25, SR_CTAID.X ;  /* 0x0000000000197919 */ /* 0x000eec0000002500 */
[----:B------:R-:W4:Y:S01]  /*0050*/  LDC.64 R2, c[0x0][0x210] ;  /* 0x00008400ff027b82 */ /* 0x000f220000000a00 */
[----:B-1----:R-:W-:Y:S01]  /*0060*/  IMAD.SHL.U32 R0, R0, 0x4, RZ ;  /* 0x0000000400007824 */ /* 0x002fe200078e00ff */
[----:B---3--:R-:W-:-:S04]  /*0070*/  SHF.R.S32.HI R4, RZ, 0x15, R25 ;  /* 0x00000015ff047819 */ /* 0x008fc80000011419 */
[----:B------:R-:W-:Y:S02]  /*0080*/  LOP3.LUT R0, R0, 0x1fc, RZ, 0xc0, !PT ;  /* 0x000001fc00007812 */ /* 0x000fe400078ec0ff */
[----:B------:R-:W-:-:S03]  /*0090*/  SGXT R4, R4, 0x1 ;  /* 0x000000010404781a */ /* 0x000fc60000000200 */
[----:B------:R-:W-:-:S04]  /*00a0*/  IMAD R25, R25, 0x400, R0 ;  /* 0x0000040019197824 */ /* 0x000fc800078e0200 */
[----:B----4-:R-:W-:Y:S01]  /*00b0*/  IMAD.WIDE R2, R25, 0x4, R2 ;  /* 0x0000000419027825 */ /* 0x010fe200078e0202 */
[----:B------:R-:W-:Y:S02]  /*00c0*/  LEA.HI R0, R4, R25, RZ, 0xa ;  /* 0x0000001904007211 */ /* 0x000fe400078f50ff */
[----:B------:R-:W1:Y:S02]  /*00d0*/  LDC.64 R4, c[0x0][0x220] ;  /* 0x00008800ff047b82 */ /* 0x000e640000000a00 */
[----:B------:R-:W-:Y:S01]  /*00e0*/  SHF.R.S32.HI R6, RZ, 0xa, R0 ;  /* 0x0000000aff067819 */ /* 0x000fe20000011400 */
[----:B------:R-:W-:Y:S01]  /*00f0*/  VIADD R0, R0, 0x200 ;  /* 0x0000020000007836 */ /* 0x000fe20000000000 */
[----:B------:R-:W3:Y:S02]  /*0100*/  LDG.E.128 R12, desc[UR4][R2.64+0x800] ;  /* 0x00080004020c7981 */ /* 0x000ee4000c1e1d00 */
[----:B------:R-:W-:Y:S02]  /*0110*/  LEA.HI R7, R6, R6, RZ, 0x7 ;  /* 0x0000000606077211 */ /* 0x000fe400078f38ff */
[----:B------:R-:W-:-:S02]  /*0120*/  SHF.R.S32.HI R0, RZ, 0xa, R0 ;  /* 0x0000000aff007819 */ /* 0x000fc40000011400 */
[----:B------:R-:W-:-:S05]  /*0130*/  LOP3.LUT R7, R7, 0xffffff80, RZ, 0xc0, !PT ;  /* 0xffffff8007077812 */ /* 0x000fca00078ec0ff */
[----:B------:R-:W-:Y:S01]  /*0140*/  IMAD.IADD R7, R6, 0x1, -R7 ;  /* 0x0000000106077824 */ /* 0x000fe200078e0a07 */
[----:B------:R-:W-:-:S03]  /*0150*/  LEA.HI R6, R0, R0, RZ, 0x7 ;  /* 0x0000000000067211 */ /* 0x000fc600078f38ff */
[----:B--2---:R-:W-:Y:S01]  /*0160*/  IMAD.WIDE R22, R7, 0x4, R8 ;  /* 0x0000000407167825 */ /* 0x004fe200078e0208 */
[----:B------:R-:W-:-:S03]  /*0170*/  LOP3.LUT R11, R6, 0xffffff80, RZ, 0xc0, !PT ;  /* 0xffffff80060b7812 */ /* 0x000fc600078ec0ff */
[----:B-1----:R-:W-:Y:S02]  /*0180*/  IMAD.WIDE R24, R25, 0x4, R4 ;  /* 0x0000000419187825 */ /* 0x002fe400078e0204 */
[----:B------:R-:W2:Y:S02]  /*0190*/  LDG.E.128 R4, desc[UR4][R2.64] ;  /* 0x0000000402047981 */ /* 0x000ea4000c1e1d00 */
[----:B------:R-:W-:Y:S02]  /*01a0*/  IMAD.IADD R11, R0, 0x1, -R11 ;  /* 0x00000001000b7824 */ /* 0x000fe400078e0a0b */
[----:B------:R-:W2:Y:S02]  /*01b0*/  LDG.E.EL R0, desc[UR4][R22.64] ;  /* 0x0000000416007981 */ /* 0x000ea4000c2e1900 */
[----:B------:R-:W-:Y:S02]  /*01c0*/  IMAD.WIDE R20, R11, 0x4, R8 ;  /* 0x000000040b147825 */ /* 0x000fe400078e0208 */
[----:B------:R-:W4:Y:S04]  /*01d0*/  LDG.E.128 R8, desc[UR4][R24.64] ;  /* 0x0000000418087981 */ /* 0x000f28000c1e1d00 */
[----:B------:R-:W3:Y:S04]  /*01e0*/  LDG.E.EL R20, desc[UR4][R20.64] ;  /* 0x0000000414147981 */ /* 0x000ee8000c2e1900 */
[----:B------:R-:W5:Y:S01]  /*01f0*/  LDG.E.128 R16, desc[UR4][R24.64+0x800] ;  /* 0x0008000418107981 */ /* 0x000f62000c1e1d00 */
[--C-:B--2---:R-:W-:Y:S01]  /*0200*/  FADD R27, R4, R0.reuse ;  /* 0x00000000041b7221 */ /* 0x104fe20000000000 */
[--C-:B------:R-:W-:Y:S01]  /*0210*/  FADD R4, R7, R0.reuse ;  /* 0x0000000007047221 */ /* 0x100fe20000000000 */
[--C-:B------:R-:W-:Y:S01]  /*0220*/  FADD R26, R5, R0.reuse ;  /* 0x00000000051a7221 */ /* 0x100fe20000000000 */
[----:B------:R-:W-:-:S03]  /*0230*/  FADD R5, R6, R0 ;  /* 0x0000000006057221 */ /* 0x000fc60000000000 */
[----:B----4-:R-:W-:Y:S01]  /*0240*/  FSETP.GEU.AND P2, PT, R4, -R11, PT ;  /* 0x8000000b0400720b */ /* 0x010fe20003f4e000 */
[----:B------:R-:W-:Y:S01]  /*0250*/  FADD R11, R11, R4 ;  /* 0x000000040b0b7221 */ /* 0x000fe20000000000 */
[--C-:B---3--:R-:W-:Y:S01]  /*0260*/  FADD R4, R13, R20.reuse ;  /* 0x000000140d047221 */ /* 0x108fe20000000000 */
[----:B------:R-:W-:Y:S01]  /*0270*/  FSETP.GEU.AND P6, PT, R27, -R8, PT ;  /* 0x800000081b00720b */ /* 0x000fe20003fce000 */
[----:B------:R-:W-:Y:S01]  /*0280*/  FADD R8, R8, R27 ;  /* 0x0000001b08087221 */ /* 0x000fe20000000000 */
[----:B------:R-:W-:Y:S01]  /*0290*/  FSETP.GEU.AND P1, PT, R5, -R10, PT ;  /* 0x8000000a0500720b */ /* 0x000fe20003f2e000 */
[----:B------:R-:W-:Y:S01]  /*02a0*/  FADD R6, R10, R5 ;  /* 0x000000050a067221 */ /* 0x000fe20000000000 */
[--C-:B------:R-:W-:Y:S01]  /*02b0*/  FADD R7, R12, R20.reuse ;  /* 0x000000140c077221 */ /* 0x100fe20000000000 */
[--C-:B------:R-:W-:Y:S01]  /*02c0*/  FADD R0, R15, R20.reuse ;  /* 0x000000140f007221 */ /* 0x100fe20000000000 */
[----:B------:R-:W-:Y:S01]  /*02d0*/  FADD R5, R14, R20 ;  /* 0x000000140e057221 */ /* 0x000fe20000000000 */
[----:B-----5:R-:W-:Y:S01]  /*02e0*/  FSETP.GEU.AND P4, PT, R4, -R17, PT ;  /* 0x800000110400720b */ /* 0x020fe20003f8e000 */
[----:B------:R-:W-:Y:S01]  /*02f0*/  FADD R17, R17, R4 ;  /* 0x0000000411117221 */ /* 0x000fe20000000000 */
[----:B------:R-:W-:-:S02]  /*0300*/  SEL R4, R8, RZ, P6 ;  /* 0x000000ff08047207 */ /* 0x000fc40003000000 */
[----:B------:R-:W-:Y:S01]  /*0310*/  FSETP.GEU.AND P0, PT, R26, -R9, PT ;  /* 0x800000091a00720b */ /* 0x000fe20003f0e000 */
[----:B------:R-:W-:Y:S01]  /*0320*/  FADD R9, R9, R26 ;  /* 0x0000001a09097221 */ /* 0x000fe20000000000 */
[----:B------:R-:W-:Y:S01]  /*0330*/  FSETP.GEU.AND P3, PT, R7, -R16, PT ;  /* 0x800000100700720b */ /* 0x000fe20003f6e000 */
[----:B------:R-:W-:Y:S01]  /*0340*/  FADD R16, R16, R7 ;  /* 0x0000000710107221 */ /* 0x000fe20000000000 */
[----:B------:R-:W-:Y:S01]  /*0350*/  FSETP.GEU.AND P5, PT, R5, -R18, PT ;  /* 0x800000120500720b */ /* 0x000fe20003fae000 */
[----:B------:R-:W-:Y:S01]  /*0360*/  FADD R18, R18, R5 ;  /* 0x0000000512127221 */ /* 0x000fe20000000000 */
[----:B------:R-:W-:Y:S01]  /*0370*/  FSETP.GEU.AND P6, PT, R0, -R19, PT ;  /* 0x800000130000720b */ /* 0x000fe20003fce000 */
[----:B------:R-:W-:Y:S01]  /*0380*/  FADD R0, R19, R0 ;  /* 0x0000000013007221 */ /* 0x000fe20000000000 */
[----:B------:R-:W-:Y:S02]  /*0390*/  SEL R5, R9, RZ, P0 ;  /* 0x000000ff09057207 */ /* 0x000fe40000000000 */
[----:B------:R-:W-:-:S02]  /*03a0*/  SEL R6, R6, RZ, P1 ;  /* 0x000000ff06067207 */ /* 0x000fc40000800000 */
[----:B------:R-:W-:Y:S02]  /*03b0*/  SEL R7, R11, RZ, P2 ;  /* 0x000000ff0b077207 */ /* 0x000fe40001000000 */
[----:B------:R-:W-:Y:S02]  /*03c0*/  SEL R16, R16, RZ, P3 ;  /* 0x000000ff10107207 */ /* 0x000fe40001800000 */
[----:B------:R-:W-:Y:S02]  /*03d0*/  SEL R17, R17, RZ, P4 ;  /* 0x000000ff11117207 */ /* 0x000fe40002000000 */
[----:B------:R-:W-:Y:S02]  /*03e0*/  SEL R18, R18, RZ, P5 ;  /* 0x000000ff12127207 */ /* 0x000fe40002800000 */
[----:B------:R-:W-:Y:S01]  /*03f0*/  SEL R19, R0, RZ, P6 ;  /* 0x000000ff00137207 */ /* 0x000fe20003000000 */
[----:B------:R-:W-:Y:S04]  /*0400*/  STG.E.128 desc[UR4][R2.64], R4 ;  /* 0x0000000402007986 */ /* 0x000fe8000c101d04 */
[----:B------:R-:W-:Y:S01]  /*0410*/  STG.E.128 desc[UR4][R2.64+0x800], R16 ;  /* 0x0008001002007986 */ /* 0x000fe2000c101d04 */
[----:B------:R-:W-:Y:S05]  /*0420*/  EXIT ;  /* 0x000000000000794d */ /* 0x000fea0003800000 */
.L_x_0:
[----:B------:R-:W-:-:S00]  /*0430*/  BRA `(.L_x_0) ;  /* 0xfffffffc00fc7947 */ /* 0x000fc0000383ffff */
[----:B------:R-:W-:-:S00]  /*0440*/  NOP ;  /* 0x0000000000007918 */ /* 0x000fc00000000000 */
        /* <DEDUP_REMOVED lines=11> */
.L_x_1:


//--------------------- .nv.constant0.triton_poi_fused_add_convolution_relu_15 --------------------------
	.section	.nv.constant0.triton_poi_fused_add_convolution_relu_15,"a",@progbits
	.sectionflags	@""
	.align	4
.nv.constant0.triton_poi_fused_add_convolution_relu_15:
	.zero		556
